	.headerflags	@"EF_CUDA_TEXMODE_UNIFIED EF_CUDA_64BIT_ADDRESS EF_CUDA_ACCELERATORS EF_CUDA_SM90 EF_CUDA_VIRTUAL_SM(EF_CUDA_SM90)"
	.elftype	@"ET_EXEC"


//--------------------- .nv.info                  --------------------------
	.section	.nv.info,"",@"SHT_CUDA_INFO"
	.align	4


	//----- nvinfo : EIATTR_REGCOUNT
	.align		4
        /*0000*/ 	.byte	0x04, 0x2f
        /*0002*/ 	.short	(.L_3 - .L_2)
	.align		4
.L_2:
        /*0004*/ 	.word	index@(triton_poi_fused__native_batch_norm_legit_no_training_relu_9)
        /*0008*/ 	.word	0x00000020


	//----- nvinfo : EIATTR_MIN_STACK_SIZE
	.align		4
.L_3:
        /*000c*/ 	.byte	0x04, 0x12
        /*000e*/ 	.short	(.L_5 - .L_4)
	.align		4
.L_4:
        /*0010*/ 	.word	index@(triton_poi_fused__native_batch_norm_legit_no_training_relu_9)
        /*0014*/ 	.word	0x00000000


	//----- nvinfo : EIATTR_FRAME_SIZE
	.align		4
.L_5:
        /*0018*/ 	.byte	0x04, 0x11
        /*001a*/ 	.short	(.L_7 - .L_6)
	.align		4
.L_6:
        /*001c*/ 	.word	index@(triton_poi_fused__native_batch_norm_legit_no_training_relu_9)
        /*0020*/ 	.word	0x00000000


	//----- nvinfo : EIATTR_MIN_STACK_SIZE
	.align		4
.L_7:
        /*0024*/ 	.byte	0x04, 0x12
        /*0026*/ 	.short	(.L_9 - .L_8)
	.align		4
.L_8:
        /*0028*/ 	.word	index@(triton_poi_fused__native_batch_norm_legit_no_training_relu_9)
        /*002c*/ 	.word	0x00000000
.L_9:


//--------------------- .nv.info.triton_poi_fused__native_batch_norm_legit_no_training_relu_9 --------------------------
	.section	.nv.info.triton_poi_fused__native_batch_norm_legit_no_training_relu_9,"",@"SHT_CUDA_INFO"
	.sectionflags	@""
	.align	4


	//----- nvinfo : EIATTR_CUDA_API_VERSION
	.align		4
        /*0000*/ 	.byte	0x04, 0x37
        /*0002*/ 	.short	(.L_11 - .L_10)
.L_10:
        /*0004*/ 	.word	0x0000007c


	//----- nvinfo : EIATTR_KPARAM_INFO
	.align		4
.L_11:
        /*0008*/ 	.byte	0x04, 0x17
        /*000a*/ 	.short	(.L_13 - .L_12)
.L_12:
        /*000c*/ 	.word	0x00000000
        /*0010*/ 	.short	0x0006
        /*0012*/ 	.short	0x0030
        /*0014*/ 	.byte	0x00, 0xf0, 0x11, 0x00


	//----- nvinfo : EIATTR_KPARAM_INFO
	.align		4
.L_13:
        /*0018*/ 	.byte	0x04, 0x17
        /*001a*/ 	.short	(.L_15 - .L_14)
.L_14:
        /*001c*/ 	.word	0x00000000
        /*0020*/ 	.short	0x0005
        /*0022*/ 	.short	0x0028
        /*0024*/ 	.byte	0x00, 0xf4, 0x21, 0x00


	//----- nvinfo : EIATTR_KPARAM_INFO
	.align		4
.L_15:
        /*0028*/ 	.byte	0x04, 0x17
        /*002a*/ 	.short	(.L_17 - .L_16)
.L_16:
        /*002c*/ 	.word	0x00000000
        /*0030*/ 	.short	0x0004
        /*0032*/ 	.short	0x0020
        /*0034*/ 	.byte	0x00, 0xf4, 0x21, 0x00


	//----- nvinfo : EIATTR_KPARAM_INFO
	.align		4
.L_17:
        /*0038*/ 	.byte	0x04, 0x17
        /*003a*/ 	.short	(.L_19 - .L_18)
.L_18:
        /*003c*/ 	.word	0x00000000
        /*0040*/ 	.short	0x0003
        /*0042*/ 	.short	0x0018
        /*0044*/ 	.byte	0x00, 0xf4, 0x21, 0x00


	//----- nvinfo : EIATTR_KPARAM_INFO
	.align		4
.L_19:
        /*0048*/ 	.byte	0x04, 0x17
        /*004a*/ 	.short	(.L_21 - .L_20)
.L_20:
        /*004c*/ 	.word	0x00000000
        /*0050*/ 	.short	0x0002
        /*0052*/ 	.short	0x0010
        /*0054*/ 	.byte	0x00, 0xf4, 0x21, 0x00


	//----- nvinfo : EIATTR_KPARAM_INFO
	.align		4
.L_21:
        /*0058*/ 	.byte	0x04, 0x17
        /*005a*/ 	.short	(.L_23 - .L_22)
.L_22:
        /*005c*/ 	.word	0x00000000
        /*0060*/ 	.short	0x0001
        /*0062*/ 	.short	0x0008
        /*0064*/ 	.byte	0x00, 0xf4, 0x21, 0x00


	//----- nvinfo : EIATTR_KPARAM_INFO
	.align		4
.L_23:
        /*0068*/ 	.byte	0x04, 0x17
        /*006a*/ 	.short	(.L_25 - .L_24)
.L_24:
        /*006c*/ 	.word	0x00000000
        /*0070*/ 	.short	0x0000
        /*0072*/ 	.short	0x0000
        /*0074*/ 	.byte	0x00, 0xf4, 0x21, 0x00


	//----- nvinfo : EIATTR_SPARSE_MMA_MASK
	.align		4
.L_25:
        /*0078*/ 	.byte	0x03, 0x50
        /*007a*/ 	.short	0x0000


	//----- nvinfo : EIATTR_MAXREG_COUNT
	.align		4
        /*007c*/ 	.byte	0x03, 0x1b
        /*007e*/ 	.short	0x00ff


	//----- nvinfo : EIATTR_EXIT_INSTR_OFFSETS
	.align		4
        /*0080*/ 	.byte	0x04, 0x1c
        /*0082*/ 	.short	(.L_27 - .L_26)


	//   ....[0]....
.L_26:
        /*0084*/ 	.word	0x00000710


	//----- nvinfo : EIATTR_REQNTID
	.align		4
.L_27:
        /*0088*/ 	.byte	0x04, 0x10
        /*008a*/ 	.short	(.L_29 - .L_28)
.L_28:
        /*008c*/ 	.word	0x00000080
        /*0090*/ 	.word	0x00000001
        /*0094*/ 	.word	0x00000001


	//----- nvinfo : EIATTR_CBANK_PARAM_SIZE
	.align		4
.L_29:
        /*0098*/ 	.byte	0x03, 0x19
        /*009a*/ 	.short	0x0034


	//----- nvinfo : EIATTR_PARAM_CBANK
	.align		4
        /*009c*/ 	.byte	0x04, 0x0a
        /*009e*/ 	.short	(.L_31 - .L_30)
	.align		4
.L_30:
        /*00a0*/ 	.word	index@(.nv.constant0.triton_poi_fused__native_batch_norm_legit_no_training_relu_9)
        /*00a4*/ 	.short	0x0210
        /*00a6*/ 	.short	0x0034


	//----- nvinfo : EIATTR_SW_WAR
	.align		4
.L_31:
        /*00a8*/ 	.byte	0x04, 0x36
        /*00aa*/ 	.short	(.L_33 - .L_32)
.L_32:
        /*00ac*/ 	.word	0x00000008
.L_33:


//--------------------- .nv.callgraph             --------------------------
	.section	.nv.callgraph,"",@"SHT_CUDA_CALLGRAPH"
	.align	4
	.sectionentsize	8
	.align		4
        /*0000*/ 	.word	0x00000000
	.align		4
        /*0004*/ 	.word	0xffffffff
	.align		4
        /*0008*/ 	.word	0x00000000
	.align		4
        /*000c*/ 	.word	0xfffffffe
	.align		4
        /*0010*/ 	.word	0x00000000
	.align		4
        /*0014*/ 	.word	0xfffffffd
	.align		4
        /*0018*/ 	.word	0x00000000
	.align		4
        /*001c*/ 	.word	0xfffffffc


//--------------------- .nv.constant4             --------------------------
	.section	.nv.constant4,"a",@progbits
	.align	8
	.align		8
.nv.constant4:
        /*0000*/ 	.dword	_$_str
	.align		8
        /*0008*/ 	.dword	_$_str_$_2


//--------------------- .text.triton_poi_fused__native_batch_norm_legit_no_training_relu_9 --------------------------
	.section	.text.triton_poi_fused__native_batch_norm_legit_no_training_relu_9,"ax",@progbits
	.align	128
        .global         triton_poi_fused__native_batch_norm_legit_no_training_relu_9
        .type           triton_poi_fused__native_batch_norm_legit_no_training_relu_9,@function
        .size           triton_poi_fused__native_batch_norm_legit_no_training_relu_9,(.L_x_1 - triton_poi_fused__native_batch_norm_legit_no_training_relu_9)
        .other          triton_poi_fused__native_batch_norm_legit_no_training_relu_9,@"STO_CUDA_ENTRY STV_DEFAULT"
triton_poi_fused__native_batch_norm_legit_no_training_relu_9:
.text.triton_poi_fused__native_batch_norm_legit_no_training_relu_9:
[----:B------:R-:W-:Y:S01]  /*0000*/  LDC R1, c[0x0][0x28] ;  /* 0x00000a00ff017b82 */ /* 0x000fe20000000800 */
[----:B------:R-:W1:Y:S07]  /*0010*/  S2R R0, SR_TID.X ;  /* 0x0000000000007919 */ /* 0x000e6e0000002100 */
[----:B------:R-:W2:Y:S01]  /*0020*/  LDC.64 R4, c[0x0][0x220] ;  /* 0x00008800ff047b82 */ /* 0x000ea20000000a00 */
[----:B------:R-:W-:Y:S01]  /*0030*/  ULDC.64 UR4, c[0x0][0x208] ;  /* 0x0000820000047ab9 */ /* 0x000fe20000000a00 */
[----:B------:R-:W3:Y:S06]  /*0040*/  S2R R7, SR_CTAID.X ;  /* 0x0000000000077919 */ /* 0x000eec0000002500 */
[----:B------:R-:W4:Y:S08]  /*0050*/  LDC.64 R12, c[0x0][0x218] ;  /* 0x00008600ff0c7b82 */ /* 0x000f300000000a00 */
[----:B------:R-:W5:Y:S08]  /*0060*/  LDC.64 R22, c[0x0][0x210] ;  /* 0x00008400ff167b82 */ /* 0x000f700000000a00 */
[----:B------:R-:W5:Y:S01]  /*0070*/  LDC.64 R20, c[0x0][0x228] ;  /* 0x00008a00ff147b82 */ /* 0x000f620000000a00 */
[----:B-1----:R-:W-:-:S07]  /*0080*/  SHF.L.U32 R0, R0, 0x2, RZ ;  /* 0x0000000200007819 */ /* 0x002fce00000006ff */
[----:B------:R-:W1:Y:S01]  /*0090*/  LDC.64 R24, c[0x0][0x230] ;  /* 0x00008c00ff187b82 */ /* 0x000e620000000a00 */
[----:B---3--:R-:W-:Y:S02]  /*00a0*/  SHF.R.S32.HI R3, RZ, 0x15, R7 ;  /* 0x00000015ff037819 */ /* 0x008fe40000011407 */
[----:B------:R-:W-:Y:S02]  /*00b0*/  LOP3.LUT R0, R0, 0x1fc, RZ, 0xc0, !PT ;  /* 0x000001fc00007812 */ /* 0x000fe400078ec0ff */
[----:B------:R-:W-:Y:S02]  /*00c0*/  SGXT R3, R3, 0x1 ;  /* 0x000000010303781a */ /* 0x000fe40000000200 */
[----:B------:R-:W-:-:S04]  /*00d0*/  LEA R0, R7, R0, 0xa ;  /* 0x0000000007007211 */ /* 0x000fc800078e50ff */
[----:B------:R-:W-:-:S04]  /*00e0*/  LEA.HI R3, R3, R0, RZ, 0x9 ;  /* 0x0000000003037211 */ /* 0x000fc800078f48ff */
[----:B------:R-:W-:-:S04]  /*00f0*/  LOP3.LUT R3, R3, 0xfffffe00, RZ, 0xc0, !PT ;  /* 0xfffffe0003037812 */ /* 0x000fc800078ec0ff */
[----:B------:R-:W-:-:S05]  /*0100*/  IADD3 R3, R0, -R3, RZ ;  /* 0x8000000300037210 */ /* 0x000fca0007ffe0ff */
[----:B--2---:R-:W-:-:S06]  /*0110*/  IMAD.WIDE R4, R3, 0x4, R4 ;  /* 0x0000000403047825 */ /* 0x004fcc00078e0204 */
[----:B------:R-:W2:Y:S01]  /*0120*/  LDG.E.EL.128 R4, desc[UR4][R4.64] ;  /* 0x0000000404047981 */ /* 0x000ea2000c2e1d00 */
[----:B----4-:R-:W-:-:S04]  /*0130*/  IMAD.WIDE R12, R3, 0x4, R12 ;  /* 0x00000004030c7825 */ /* 0x010fc800078e020c */
[----:B-----5:R-:W-:Y:S02]  /*0140*/  IMAD.WIDE R22, R0, 0x4, R22 ;  /* 0x0000000400167825 */ /* 0x020fe400078e0216 */
[----:B------:R-:W3:Y:S02]  /*0150*/  LDG.E.EL.128 R12, desc[UR4][R12.64] ;  /* 0x000000040c0c7981 */ /* 0x000ee4000c2e1d00 */
[C---:B0-----:R-:W-:Y:S02]  /*0160*/  IMAD.WIDE R20, R3.reuse, 0x4, R20 ;  /* 0x0000000403147825 */ /* 0x041fe400078e0214 */
[----:B------:R-:W3:Y:S02]  /*0170*/  LDG.E.128 R16, desc[UR4][R22.64+0x800] ;  /* 0x0008000416107981 */ /* 0x000ee4000c1e1d00 */
[----:B-1----:R-:W-:-:S04]  /*0180*/  IMAD.WIDE R24, R3, 0x4, R24 ;  /* 0x0000000403187825 */ /* 0x002fc800078e0218 */
[----:B--2---:R-:W-:Y:S01]  /*0190*/  FADD R6, R6, 9.9999997473787516356e-06 ;  /* 0x3727c5ac06067421 */ /* 0x004fe20000000000 */
[----:B------:R-:W-:Y:S01]  /*01a0*/  FADD R2, R4, 9.9999997473787516356e-06 ;  /* 0x3727c5ac04027421 */ /* 0x000fe20000000000 */
[----:B------:R-:W-:-:S03]  /*01b0*/  FADD R8, R5, 9.9999997473787516356e-06 ;  /* 0x3727c5ac05087421 */ /* 0x000fc60000000000 */
[----:B------:R-:W0:Y:S08]  /*01c0*/  MUFU.SQRT R26, R2 ;  /* 0x00000002001a7308 */ /* 0x000e300000002000 */
[----:B------:R-:W1:Y:S01]  /*01d0*/  MUFU.SQRT R6, R6 ;  /* 0x0000000600067308 */ /* 0x000e620000002000 */
[----:B0-----:R-:W-:-:S07]  /*01e0*/  FSETP.GT.AND P0, PT, R26, 8.50705917302346158658e+37, PT ;  /* 0x7e8000001a00780b */ /* 0x001fce0003f04000 */
[----:B------:R0:W2:Y:S01]  /*01f0*/  MUFU.SQRT R27, R8 ;  /* 0x00000008001b7308 */ /* 0x0000a20000002000 */
[----:B------:R-:W-:Y:S02]  /*0200*/  FSETP.GEU.AND P3, PT, R26, 1.175494350822287508e-38, PT ;  /* 0x008000001a00780b */ /* 0x000fe40003f6e000 */
[C---:B-1----:R-:W-:Y:S02]  /*0210*/  FSETP.GT.AND P2, PT, R6.reuse, 8.50705917302346158658e+37, PT ;  /* 0x7e8000000600780b */ /* 0x042fe40003f44000 */
[----:B------:R-:W-:Y:S01]  /*0220*/  FSETP.GEU.AND P5, PT, R6, 1.175494350822287508e-38, PT ;  /* 0x008000000600780b */ /* 0x000fe20003fae000 */
[----:B------:R-:W-:Y:S01]  /*0230*/  HFMA2.MMA R2, -RZ, RZ, 1.625, 0 ;  /* 0x3e800000ff027435 */ /* 0x000fe200000001ff */
[----:B0-----:R-:W4:Y:S01]  /*0240*/  LDG.E.128 R8, desc[UR4][R22.64] ;  /* 0x0000000416087981 */ /* 0x001f22000c1e1d00 */
[----:B------:R-:W-:Y:S01]  /*0250*/  @P0 FMUL R26, R26, 0.25 ;  /* 0x3e8000001a1a0820 */ /* 0x000fe20000400000 */
[----:B--2---:R-:W-:-:S05]  /*0260*/  FSETP.GT.AND P1, PT, R27, 8.50705917302346158658e+37, PT ;  /* 0x7e8000001b00780b */ /* 0x004fca0003f24000 */
[----:B------:R-:W-:Y:S01]  /*0270*/  @!P3 FMUL R26, R26, 16777216 ;  /* 0x4b8000001a1ab820 */ /* 0x000fe20000400000 */
[C---:B------:R-:W-:Y:S01]  /*0280*/  FSETP.GEU.AND P4, PT, R27.reuse, 1.175494350822287508e-38, PT ;  /* 0x008000001b00780b */ /* 0x040fe20003f8e000 */
[----:B------:R-:W-:Y:S02]  /*0290*/  @P2 FMUL R6, R6, 0.25 ;  /* 0x3e80000006062820 */ /* 0x000fe40000400000 */
[----:B------:R0:W1:Y:S01]  /*02a0*/  MUFU.RCP R5, R26 ;  /* 0x0000001a00057308 */ /* 0x0000620000001000 */
[----:B------:R-:W2:Y:S01]  /*02b0*/  LDG.E.EL.128 R20, desc[UR4][R20.64] ;  /* 0x0000000414147981 */ /* 0x000ea2000c2e1d00 */
[----:B------:R-:W-:Y:S02]  /*02c0*/  @!P5 FMUL R6, R6, 16777216 ;  /* 0x4b8000000606d820 */ /* 0x000fe40000400000 */
[----:B------:R-:W-:-:S04]  /*02d0*/  @P1 FMUL R27, R27, 0.25 ;  /* 0x3e8000001b1b1820 */ /* 0x000fc80000400000 */
[----:B------:R-:W5:Y:S02]  /*02e0*/  MUFU.RCP R6, R6 ;  /* 0x0000000600067308 */ /* 0x000f640000001000 */
[----:B------:R-:W-:Y:S01]  /*02f0*/  @!P4 FMUL R27, R27, 16777216 ;  /* 0x4b8000001b1bc820 */ /* 0x000fe20000400000 */
[----:B0-----:R-:W-:-:S05]  /*0300*/  FSEL R26, R2, 1, P0 ;  /* 0x3f800000021a7808 */ /* 0x001fca0000000000 */
[----:B------:R0:W-:Y:S01]  /*0310*/  MUFU.RCP R4, R27 ;  /* 0x0000001b00047308 */ /* 0x0001e20000001000 */
[----:B------:R-:W-:Y:S01]  /*0320*/  @!P3 FMUL R26, R26, 16777216 ;  /* 0x4b8000001a1ab820 */ /* 0x000fe20000400000 */
[----:B0-----:R-:W-:-:S03]  /*0330*/  FSEL R27, R2, 1, P2 ;  /* 0x3f800000021b7808 */ /* 0x001fc60001000000 */
[----:B-1----:R-:W-:Y:S02]  /*0340*/  FMUL R3, R5, R26 ;  /* 0x0000001a05037220 */ /* 0x002fe40000400000 */
[----:B------:R-:W-:-:S04]  /*0350*/  @!P5 FMUL R27, R27, 16777216 ;  /* 0x4b8000001b1bd820 */ /* 0x000fc80000400000 */
[----:B-----5:R-:W-:Y:S02]  /*0360*/  FMUL R5, R6, R27 ;  /* 0x0000001b06057220 */ /* 0x020fe40000400000 */
[----:B------:R-:W2:Y:S01]  /*0370*/  LDG.E.EL.128 R24, desc[UR4][R24.64] ;  /* 0x0000000418187981 */ /* 0x000ea2000c2e1d00 */
[----:B------:R-:W-:-:S04]  /*0380*/  FADD R7, R7, 9.9999997473787516356e-06 ;  /* 0x3727c5ac07077421 */ /* 0x000fc80000000000 */
[----:B------:R0:W1:Y:S01]  /*0390*/  MUFU.SQRT R28, R7 ;  /* 0x00000007001c7308 */ /* 0x0000620000002000 */
[----:B------:R-:W-:Y:S01]  /*03a0*/  FSEL R29, R2, 1, P1 ;  /* 0x3f800000021d7808 */ /* 0x000fe20000800000 */
[----:B0-----:R-:W0:Y:S01]  /*03b0*/  LDC.64 R6, c[0x0][0x238] ;  /* 0x00008e00ff067b82 */ /* 0x001e220000000a00 */
[C---:B-1----:R-:W-:Y:S02]  /*03c0*/  FSETP.GT.AND P0, PT, R28.reuse, 8.50705917302346158658e+37, PT ;  /* 0x7e8000001c00780b */ /* 0x042fe40003f04000 */
[----:B------:R-:W-:-:S11]  /*03d0*/  FSETP.GEU.AND P1, PT, R28, 1.175494350822287508e-38, PT ;  /* 0x008000001c00780b */ /* 0x000fd60003f2e000 */
[----:B------:R-:W-:-:S04]  /*03e0*/  @P0 FMUL R28, R28, 0.25 ;  /* 0x3e8000001c1c0820 */ /* 0x000fc80000400000 */
[----:B------:R-:W-:Y:S01]  /*03f0*/  @!P1 FMUL R28, R28, 16777216 ;  /* 0x4b8000001c1c9820 */ /* 0x000fe20000400000 */
[----:B------:R-:W-:-:S05]  /*0400*/  @!P4 FMUL R29, R29, 16777216 ;  /* 0x4b8000001d1dc820 */ /* 0x000fca0000400000 */
[----:B------:R-:W1:Y:S01]  /*0410*/  MUFU.RCP R28, R28 ;  /* 0x0000001c001c7308 */ /* 0x000e620000001000 */
[----:B------:R-:W-:Y:S01]  /*0420*/  FMUL R4, R4, R29 ;  /* 0x0000001d04047220 */ /* 0x000fe20000400000 */
[----:B------:R-:W-:-:S05]  /*0430*/  FSEL R29, R2, 1, P0 ;  /* 0x3f800000021d7808 */ /* 0x000fca0000000000 */
[----:B------:R-:W-:Y:S01]  /*0440*/  @!P1 FMUL R29, R29, 16777216 ;  /* 0x4b8000001d1d9820 */ /* 0x000fe20000400000 */
[----:B---3--:R-:W-:Y:S01]  /*0450*/  FADD R19, R19, -R15 ;  /* 0x8000000f13137221 */ /* 0x008fe20000000000 */
[----:B------:R-:W-:Y:S01]  /*0460*/  FADD R16, R16, -R12 ;  /* 0x8000000c10107221 */ /* 0x000fe20000000000 */
[----:B------:R-:W-:Y:S01]  /*0470*/  FADD R18, R18, -R14 ;  /* 0x8000000e12127221 */ /* 0x000fe20000000000 */
[----:B-1----:R-:W-:Y:S01]  /*0480*/  FMUL R2, R28, R29 ;  /* 0x0000001d1c027220 */ /* 0x002fe20000400000 */
[----:B------:R-:W-:Y:S01]  /*0490*/  FADD R17, R17, -R13 ;  /* 0x8000000d11117221 */ /* 0x000fe20000000000 */
[----:B----4-:R-:W-:Y:S01]  /*04a0*/  FADD R11, R11, -R15 ;  /* 0x8000000f0b0b7221 */ /* 0x010fe20000000000 */
[----:B------:R-:W-:Y:S01]  /*04b0*/  FADD R8, R8, -R12 ;  /* 0x8000000c08087221 */ /* 0x000fe20000000000 */
[----:B------:R-:W-:Y:S02]  /*04c0*/  FADD R12, R10, -R14 ;  /* 0x8000000e0a0c7221 */ /* 0x000fe40000000000 */
[C---:B------:R-:W-:Y:S01]  /*04d0*/  FMUL R10, R2.reuse, R11 ;  /* 0x0000000b020a7220 */ /* 0x040fe20000400000 */
[----:B------:R-:W-:Y:S01]  /*04e0*/  FMUL R2, R2, R19 ;  /* 0x0000001302027220 */ /* 0x000fe20000400000 */
[----:B------:R-:W-:Y:S01]  /*04f0*/  FADD R9, R9, -R13 ;  /* 0x8000000d09097221 */ /* 0x000fe20000000000 */
[C---:B------:R-:W-:Y:S01]  /*0500*/  FMUL R11, R5.reuse, R12 ;  /* 0x0000000c050b7220 */ /* 0x040fe20000400000 */
[----:B------:R-:W-:Y:S01]  /*0510*/  FMUL R5, R5, R18 ;  /* 0x0000001205057220 */ /* 0x000fe20000400000 */
[C---:B------:R-:W-:Y:S01]  /*0520*/  FMUL R15, R3.reuse, R8 ;  /* 0x00000008030f7220 */ /* 0x040fe20000400000 */
[C---:B------:R-:W-:Y:S01]  /*0530*/  FMUL R8, R4.reuse, R17 ;  /* 0x0000001104087220 */ /* 0x040fe20000400000 */
[----:B------:R-:W-:Y:S01]  /*0540*/  FMUL R13, R3, R16 ;  /* 0x00000010030d7220 */ /* 0x000fe20000400000 */
[----:B------:R-:W-:Y:S01]  /*0550*/  FMUL R12, R4, R9 ;  /* 0x00000009040c7220 */ /* 0x000fe20000400000 */
[----:B--2---:R-:W-:Y:S01]  /*0560*/  FFMA R2, R23, R2, R27 ;  /* 0x0000000217027223 */ /* 0x004fe2000000001b */
[----:B------:R-:W-:Y:S01]  /*0570*/  FFMA R5, R22, R5, R26 ;  /* 0x0000000516057223 */ /* 0x000fe2000000001a */
[----:B------:R-:W-:Y:S01]  /*0580*/  FFMA R8, R21, R8, R25 ;  /* 0x0000000815087223 */ /* 0x000fe20000000019 */
[----:B------:R-:W-:Y:S01]  /*0590*/  FFMA R10, R23, R10, R27 ;  /* 0x0000000a170a7223 */ /* 0x000fe2000000001b */
[C-C-:B------:R-:W-:Y:S01]  /*05a0*/  FFMA R3, R20.reuse, R15, R24.reuse ;  /* 0x0000000f14037223 */ /* 0x140fe20000000018 */
[----:B------:R-:W-:Y:S01]  /*05b0*/  FFMA R4, R20, R13, R24 ;  /* 0x0000000d14047223 */ /* 0x000fe20000000018 */
[----:B------:R-:W-:Y:S01]  /*05c0*/  FFMA R9, R21, R12, R25 ;  /* 0x0000000c15097223 */ /* 0x000fe20000000019 */
[----:B------:R-:W-:Y:S01]  /*05d0*/  FFMA R22, R22, R11, R26 ;  /* 0x0000000b16167223 */ /* 0x000fe2000000001a */
[----:B------:R-:W-:Y:S01]  /*05e0*/  FSETP.GEU.AND P6, PT, R2, RZ, PT ;  /* 0x000000ff0200720b */ /* 0x000fe20003fce000 */
[----:B0-----:R-:W-:Y:S01]  /*05f0*/  IMAD.WIDE R12, R0, 0x4, R6 ;  /* 0x00000004000c7825 */ /* 0x001fe200078e0206 */
[----:B------:R-:W-:-:S02]  /*0600*/  FSETP.GEU.AND P5, PT, R5, RZ, PT ;  /* 0x000000ff0500720b */ /* 0x000fc40003fae000 */
[----:B------:R-:W-:Y:S02]  /*0610*/  FSETP.GEU.AND P4, PT, R8, RZ, PT ;  /* 0x000000ff0800720b */ /* 0x000fe40003f8e000 */
[----:B------:R-:W-:Y:S02]  /*0620*/  FSETP.GEU.AND P3, PT, R10, RZ, PT ;  /* 0x000000ff0a00720b */ /* 0x000fe40003f6e000 */
[----:B------:R-:W-:Y:S02]  /*0630*/  SEL R7, R2, RZ, P6 ;  /* 0x000000ff02077207 */ /* 0x000fe40003000000 */
[----:B------:R-:W-:Y:S02]  /*0640*/  FSETP.GEU.AND P0, PT, R4, RZ, PT ;  /* 0x000000ff0400720b */ /* 0x000fe40003f0e000 */
[----:B------:R-:W-:Y:S02]  /*0650*/  FSETP.GEU.AND P2, PT, R22, RZ, PT ;  /* 0x000000ff1600720b */ /* 0x000fe40003f4e000 */
[----:B------:R-:W-:-:S02]  /*0660*/  FSETP.GEU.AND P1, PT, R9, RZ, PT ;  /* 0x000000ff0900720b */ /* 0x000fc40003f2e000 */
[----:B------:R-:W-:Y:S02]  /*0670*/  FSETP.GEU.AND P6, PT, R3, RZ, PT ;  /* 0x000000ff0300720b */ /* 0x000fe40003fce000 */
[----:B------:R-:W-:Y:S02]  /*0680*/  SEL R6, R5, RZ, P5 ;  /* 0x000000ff05067207 */ /* 0x000fe40002800000 */
[----:B------:R-:W-:Y:S02]  /*0690*/  SEL R5, R8, RZ, P4 ;  /* 0x000000ff08057207 */ /* 0x000fe40002000000 */
[----:B------:R-:W-:Y:S02]  /*06a0*/  SEL R11, R10, RZ, P3 ;  /* 0x000000ff0a0b7207 */ /* 0x000fe40001800000 */
[----:B------:R-:W-:Y:S02]  /*06b0*/  SEL R10, R22, RZ, P2 ;  /* 0x000000ff160a7207 */ /* 0x000fe40001000000 */
[----:B------:R-:W-:-:S02]  /*06c0*/  SEL R9, R9, RZ, P1 ;  /* 0x000000ff09097207 */ /* 0x000fc40000800000 */
[----:B------:R-:W-:Y:S02]  /*06d0*/  SEL R8, R3, RZ, P6 ;  /* 0x000000ff03087207 */ /* 0x000fe40003000000 */
[----:B------:R-:W-:-:S03]  /*06e0*/  SEL R4, R4, RZ, P0 ;  /* 0x000000ff04047207 */ /* 0x000fc60000000000 */
[----:B------:R-:W-:Y:S04]  /*06f0*/  STG.E.128 desc[UR4][R12.64], R8 ;  /* 0x000000080c007986 */ /* 0x000fe8000c101d04 */
[----:B------:R-:W-:Y:S01]  /*0700*/  STG.E.128 desc[UR4][R12.64+0x800], R4 ;  /* 0x000800040c007986 */ /* 0x000fe2000c101d04 */
[----:B------:R-:W-:Y:S05]  /*0710*/  EXIT ;  /* 0x000000000000794d */ /* 0x000fea0003800000 */
.L_x_0:
[----:B------:R-:W-:-:S00]  /*0720*/  BRA `(.L_x_0) ;  /* 0xfffffffc00fc7947 */ /* 0x000fc0000383ffff */
[----:B------:R-:W-:-:S00]  /*0730*/  NOP ;  /* 0x0000000000007918 */ /* 0x000fc00000000000 */
        /* <DEDUP_REMOVED lines=12> */
.L_x_1:


//--------------------- .nv.global.init           --------------------------
	.section	.nv.global.init,"aw",@progbits
.nv.global.init:
	.type		_$_str,@object
	.size		_$_str,(_$_str_$_2 - _$_str)
_$_str:
        /*0000*/ 	.byte	0x5f, 0x5f, 0x43, 0x55, 0x44, 0x41, 0x5f, 0x46, 0x54, 0x5a, 0x00
	.type		_$_str_$_2,@object
	.size		_$_str_$_2,(.L_1 - _$_str_$_2)
_$_str_$_2:
        /*000b*/ 	.byte	0x5f, 0x5f, 0x43, 0x55, 0x44, 0x41, 0x5f, 0x50, 0x52, 0x45, 0x43, 0x5f, 0x53, 0x51, 0x52, 0x54
        /*001b*/ 	.byte	0x00
.L_1:


//--------------------- .nv.constant0.triton_poi_fused__native_batch_norm_legit_no_training_relu_9 --------------------------
	.section	.nv.constant0.triton_poi_fused__native_batch_norm_legit_no_training_relu_9,"a",@progbits
	.sectionflags	@""
	.align	4
.nv.constant0.triton_poi_fused__native_batch_norm_legit_no_training_relu_9:
	.zero		580
